//
// Generated by NVIDIA NVVM Compiler
//
// Compiler Build ID: CL-36424714
// Cuda compilation tools, release 13.0, V13.0.88
// Based on NVVM 20.0.0
//

.version 9.0
.target sm_100
.address_size 64

	// .globl	_Z25SingleBlockMatrixMultiplyPiS_S_i

.visible .entry _Z25SingleBlockMatrixMultiplyPiS_S_i(
	.param .u64 .ptr .align 1 _Z25SingleBlockMatrixMultiplyPiS_S_i_param_0,
	.param .u64 .ptr .align 1 _Z25SingleBlockMatrixMultiplyPiS_S_i_param_1,
	.param .u64 .ptr .align 1 _Z25SingleBlockMatrixMultiplyPiS_S_i_param_2,
	.param .u32 _Z25SingleBlockMatrixMultiplyPiS_S_i_param_3
)
{
	.reg .b32 	%r<12>;
	.reg .b64 	%rd<13>;

	ld.param.u64 	%rd1, [_Z25SingleBlockMatrixMultiplyPiS_S_i_param_0];
	ld.param.u64 	%rd2, [_Z25SingleBlockMatrixMultiplyPiS_S_i_param_1];
	ld.param.u64 	%rd3, [_Z25SingleBlockMatrixMultiplyPiS_S_i_param_2];
	ld.param.u32 	%r1, [_Z25SingleBlockMatrixMultiplyPiS_S_i_param_3];
	cvta.to.global.u64 	%rd4, %rd3;
	cvta.to.global.u64 	%rd5, %rd2;
	cvta.to.global.u64 	%rd6, %rd1;
	mov.u32 	%r2, %ctaid.y;
	mov.u32 	%r3, %ctaid.x;
	mul.lo.s32 	%r4, %r2, 10;
	add.s32 	%r5, %r1, %r4;
	mul.wide.s32 	%rd7, %r5, 4;
	add.s64 	%rd8, %rd6, %rd7;
	ld.global.u32 	%r6, [%rd8];
	mad.lo.s32 	%r7, %r1, 10, %r3;
	mul.wide.s32 	%rd9, %r7, 4;
	add.s64 	%rd10, %rd5, %rd9;
	ld.global.u32 	%r8, [%rd10];
	add.s32 	%r9, %r4, %r3;
	mul.wide.u32 	%rd11, %r9, 4;
	add.s64 	%rd12, %rd4, %rd11;
	ld.global.u32 	%r10, [%rd12];
	mad.lo.s32 	%r11, %r8, %r6, %r10;
	st.global.u32 	[%rd12], %r11;
	ret;

}
	// .globl	_Z24SmallBlockMatrixMultiplyPiS_S_i
.visible .entry _Z24SmallBlockMatrixMultiplyPiS_S_i(
	.param .u64 .ptr .align 1 _Z24SmallBlockMatrixMultiplyPiS_S_i_param_0,
	.param .u64 .ptr .align 1 _Z24SmallBlockMatrixMultiplyPiS_S_i_param_1,
	.param .u64 .ptr .align 1 _Z24SmallBlockMatrixMultiplyPiS_S_i_param_2,
	.param .u32 _Z24SmallBlockMatrixMultiplyPiS_S_i_param_3
)
{
	.reg .pred 	%p<6>;
	.reg .b32 	%r<36>;
	.reg .b64 	%rd<28>;

	ld.param.u64 	%rd9, [_Z24SmallBlockMatrixMultiplyPiS_S_i_param_0];
	ld.param.u64 	%rd10, [_Z24SmallBlockMatrixMultiplyPiS_S_i_param_1];
	ld.param.u64 	%rd11, [_Z24SmallBlockMatrixMultiplyPiS_S_i_param_2];
	ld.param.u32 	%r16, [_Z24SmallBlockMatrixMultiplyPiS_S_i_param_3];
	cvta.to.global.u64 	%rd1, %rd11;
	cvta.to.global.u64 	%rd2, %rd10;
	cvta.to.global.u64 	%rd3, %rd9;
	mov.u32 	%r32, %ctaid.y;
	mov.u32 	%r31, %ctaid.x;
	max.u32 	%r18, %r32, %r31;
	setp.gt.u32 	%p1, %r18, 9;
	@%p1 bra 	$L__BB1_8;
	mul.lo.s32 	%r3, %r16, 10;
$L__BB1_2:
	mov.u32 	%r5, %r32;
	mov.u32 	%r4, %r31;
	add.s32 	%r19, %r4, %r3;
	mul.wide.s32 	%rd12, %r19, 4;
	add.s64 	%rd4, %rd2, %rd12;
	mul.lo.s32 	%r6, %r5, 10;
	add.s32 	%r7, %r6, %r16;
	cvt.u64.u32 	%rd13, %r4;
	cvt.u64.u32 	%rd14, %r6;
	add.s64 	%rd15, %rd13, %rd14;
	shl.b64 	%rd16, %rd15, 2;
	add.s64 	%rd27, %rd1, %rd16;
	mov.u32 	%r33, %r7;
	mov.u32 	%r34, %r5;
$L__BB1_3:
	mul.wide.s32 	%rd17, %r33, 4;
	add.s64 	%rd18, %rd3, %rd17;
	ld.global.u32 	%r20, [%rd4];
	ld.global.u32 	%r21, [%rd18];
	ld.global.u32 	%r22, [%rd27];
	mad.lo.s32 	%r23, %r21, %r20, %r22;
	st.global.u32 	[%rd27], %r23;
	add.s32 	%r10, %r34, 2;
	add.s32 	%r33, %r33, 20;
	add.s64 	%rd27, %rd27, 80;
	setp.lt.u32 	%p2, %r34, 8;
	mov.u32 	%r34, %r10;
	@%p2 bra 	$L__BB1_3;
	setp.gt.u32 	%p3, %r4, 7;
	@%p3 bra 	$L__BB1_7;
	mul.wide.s32 	%rd19, %r7, 4;
	add.s64 	%rd8, %rd3, %rd19;
	mov.u32 	%r35, %r4;
$L__BB1_6:
	add.s32 	%r13, %r35, 2;
	ld.global.u32 	%r24, [%rd8];
	cvt.s64.s32 	%rd20, %r3;
	cvt.u64.u32 	%rd21, %r35;
	add.s64 	%rd22, %rd21, %rd20;
	shl.b64 	%rd23, %rd22, 2;
	add.s64 	%rd24, %rd2, %rd23;
	ld.global.u32 	%r25, [%rd24+8];
	add.s32 	%r26, %r35, %r6;
	mul.wide.u32 	%rd25, %r26, 4;
	add.s64 	%rd26, %rd1, %rd25;
	ld.global.u32 	%r27, [%rd26+8];
	mad.lo.s32 	%r28, %r25, %r24, %r27;
	st.global.u32 	[%rd26+8], %r28;
	setp.lt.u32 	%p4, %r35, 6;
	mov.u32 	%r35, %r13;
	@%p4 bra 	$L__BB1_6;
$L__BB1_7:
	add.s32 	%r32, %r5, 2;
	add.s32 	%r31, %r4, 2;
	or.b32  	%r29, %r5, %r4;
	and.b32  	%r30, %r29, 2147483640;
	setp.eq.s32 	%p5, %r30, 0;
	@%p5 bra 	$L__BB1_2;
$L__BB1_8:
	ret;

}
	// .globl	_Z25ThreadBlockMatrixMultiplyPiS_S_i
.visible .entry _Z25ThreadBlockMatrixMultiplyPiS_S_i(
	.param .u64 .ptr .align 1 _Z25ThreadBlockMatrixMultiplyPiS_S_i_param_0,
	.param .u64 .ptr .align 1 _Z25ThreadBlockMatrixMultiplyPiS_S_i_param_1,
	.param .u64 .ptr .align 1 _Z25ThreadBlockMatrixMultiplyPiS_S_i_param_2,
	.param .u32 _Z25ThreadBlockMatrixMultiplyPiS_S_i_param_3
)
{
	.reg .pred 	%p<4>;
	.reg .b32 	%r<18>;
	.reg .b64 	%rd<13>;

	ld.param.u64 	%rd1, [_Z25ThreadBlockMatrixMultiplyPiS_S_i_param_0];
	ld.param.u64 	%rd2, [_Z25ThreadBlockMatrixMultiplyPiS_S_i_param_1];
	ld.param.u64 	%rd3, [_Z25ThreadBlockMatrixMultiplyPiS_S_i_param_2];
	ld.param.u32 	%r3, [_Z25ThreadBlockMatrixMultiplyPiS_S_i_param_3];
	mov.u32 	%r4, %ctaid.y;
	mov.u32 	%r5, %ntid.y;
	mov.u32 	%r6, %tid.y;
	mad.lo.s32 	%r1, %r4, %r5, %r6;
	mov.u32 	%r7, %ctaid.x;
	mov.u32 	%r8, %ntid.x;
	mov.u32 	%r9, %tid.x;
	mad.lo.s32 	%r2, %r7, %r8, %r9;
	setp.gt.u32 	%p1, %r1, 9;
	setp.gt.s32 	%p2, %r2, 9;
	or.pred  	%p3, %p1, %p2;
	@%p3 bra 	$L__BB2_2;
	cvta.to.global.u64 	%rd4, %rd1;
	cvta.to.global.u64 	%rd5, %rd2;
	cvta.to.global.u64 	%rd6, %rd3;
	mul.lo.s32 	%r10, %r1, 10;
	add.s32 	%r11, %r3, %r10;
	mul.wide.s32 	%rd7, %r11, 4;
	add.s64 	%rd8, %rd4, %rd7;
	ld.global.u32 	%r12, [%rd8];
	mad.lo.s32 	%r13, %r3, 10, %r2;
	mul.wide.s32 	%rd9, %r13, 4;
	add.s64 	%rd10, %rd5, %rd9;
	ld.global.u32 	%r14, [%rd10];
	add.s32 	%r15, %r10, %r2;
	mul.wide.s32 	%rd11, %r15, 4;
	add.s64 	%rd12, %rd6, %rd11;
	ld.global.u32 	%r16, [%rd12];
	mad.lo.s32 	%r17, %r14, %r12, %r16;
	st.global.u32 	[%rd12], %r17;
$L__BB2_2:
	ret;

}


// ===== COMPILED SASS (sm_100) =====

	.target	sm_100

	.elftype	@"ET_EXEC"


//--------------------- .note.nv.tkinfo           --------------------------
	.section	.note.nv.tkinfo,"",@"SHT_NOTE"
	.sectionflags	@"SHF_NOTE_NV_TKINFO"
	.tkinfo
        /*0018*/ 	.word	0x00000002
        /*0030*/ 	.string	""
        /*0030*/ 	.string	"ptxas"
        /*0030*/ 	.string	"Cuda compilation tools, release 13.0, V13.0.88"
        /*0030*/ 	.string	"Build cuda_13.0.r13.0/compiler.36424714_0"
        /*0030*/ 	.string	"-arch sm_100 -m 64 "



//--------------------- .note.nv.cuinfo           --------------------------
	.section	.note.nv.cuinfo,"",@"SHT_NOTE"
	.sectionflags	@"SHF_NOTE_NV_CUINFO"
        /*0018*/ 	.short	0x0002
        /*001a*/ 	.short	0x0064
        /*001c*/ 	.short	0x0082
	.zero		2


//--------------------- .nv.info                  --------------------------
	.section	.nv.info,"",@"SHT_CUDA_INFO"
	.align	4


	//----- nvinfo : EIATTR_REGCOUNT
	.align		4
        /*0000*/ 	.byte	0x04, 0x2f
        /*0002*/ 	.short	(.L_1 - .L_0)
	.align		4
.L_0:
        /*0004*/ 	.word	index@(_Z25SingleBlockMatrixMultiplyPiS_S_i)
        /*0008*/ 	.word	0x00000010


	//----- nvinfo : EIATTR_FRAME_SIZE
	.align		4
.L_1:
        /*000c*/ 	.byte	0x04, 0x11
        /*000e*/ 	.short	(.L_3 - .L_2)
	.align		4
.L_2:
        /*0010*/ 	.word	index@(_Z25SingleBlockMatrixMultiplyPiS_S_i)
        /*0014*/ 	.word	0x00000000


	//----- nvinfo : EIATTR_REGCOUNT
	.align		4
.L_3:
        /*0018*/ 	.byte	0x04, 0x2f
        /*001a*/ 	.short	(.L_5 - .L_4)
	.align		4
.L_4:
        /*001c*/ 	.word	index@(_Z24SmallBlockMatrixMultiplyPiS_S_i)
        /*0020*/ 	.word	0x0000001a


	//----- nvinfo : EIATTR_FRAME_SIZE
	.align		4
.L_5:
        /*0024*/ 	.byte	0x04, 0x11
        /*0026*/ 	.short	(.L_7 - .L_6)
	.align		4
.L_6:
        /*0028*/ 	.word	index@(_Z24SmallBlockMatrixMultiplyPiS_S_i)
        /*002c*/ 	.word	0x00000000


	//----- nvinfo : EIATTR_REGCOUNT
	.align		4
.L_7:
        /*0030*/ 	.byte	0x04, 0x2f
        /*0032*/ 	.short	(.L_9 - .L_8)
	.align		4
.L_8:
        /*0034*/ 	.word	index@(_Z25ThreadBlockMatrixMultiplyPiS_S_i)
        /*0038*/ 	.word	0x00000010


	//----- nvinfo : EIATTR_FRAME_SIZE
	.align		4
.L_9:
        /*003c*/ 	.byte	0x04, 0x11
        /*003e*/ 	.short	(.L_11 - .L_10)
	.align		4
.L_10:
        /*0040*/ 	.word	index@(_Z25ThreadBlockMatrixMultiplyPiS_S_i)
        /*0044*/ 	.word	0x00000000


	//----- nvinfo : EIATTR_MIN_STACK_SIZE
	.align		4
.L_11:
        /*0048*/ 	.byte	0x04, 0x12
        /*004a*/ 	.short	(.L_13 - .L_12)
	.align		4
.L_12:
        /*004c*/ 	.word	index@(_Z25ThreadBlockMatrixMultiplyPiS_S_i)
        /*0050*/ 	.word	0x00000000


	//----- nvinfo : EIATTR_MIN_STACK_SIZE
	.align		4
.L_13:
        /*0054*/ 	.byte	0x04, 0x12
        /*0056*/ 	.short	(.L_15 - .L_14)
	.align		4
.L_14:
        /*0058*/ 	.word	index@(_Z24SmallBlockMatrixMultiplyPiS_S_i)
        /*005c*/ 	.word	0x00000000


	//----- nvinfo : EIATTR_MIN_STACK_SIZE
	.align		4
.L_15:
        /*0060*/ 	.byte	0x04, 0x12
        /*0062*/ 	.short	(.L_17 - .L_16)
	.align		4
.L_16:
        /*0064*/ 	.word	index@(_Z25SingleBlockMatrixMultiplyPiS_S_i)
        /*0068*/ 	.word	0x00000000
.L_17:


//--------------------- .nv.compat                --------------------------
	.section	.nv.compat,"",@"SHT_CUDA_COMPAT_INFO"
	.align	4
        /*0000*/ 	.byte	0x02, 0x09, 0x00, 0x00, 0x02, 0x02, 0x01, 0x00, 0x02, 0x05, 0x05, 0x00, 0x03, 0x07, 0x01, 0x01
        /*0010*/ 	.byte	0x02, 0x03, 0x00, 0x00, 0x02, 0x06, 0x01, 0x00, 0x04, 0x0b, 0x08, 0x00, 0x09, 0x00, 0x00, 0x00
        /*0020*/ 	.byte	0x00, 0x00, 0x00, 0x00


//--------------------- .nv.info._Z25ThreadBlockMatrixMultiplyPiS_S_i --------------------------
	.section	.nv.info._Z25ThreadBlockMatrixMultiplyPiS_S_i,"",@"SHT_CUDA_INFO"
	.sectionflags	@""
	.align	4


	//----- nvinfo : EIATTR_CUDA_API_VERSION
	.align		4
        /*0000*/ 	.byte	0x04, 0x37
        /*0002*/ 	.short	(.L_19 - .L_18)
.L_18:
        /*0004*/ 	.word	0x00000082


	//----- nvinfo : EIATTR_KPARAM_INFO
	.align		4
.L_19:
        /*0008*/ 	.byte	0x04, 0x17
        /*000a*/ 	.short	(.L_21 - .L_20)
.L_20:
        /*000c*/ 	.word	0x00000000
        /*0010*/ 	.short	0x0003
        /*0012*/ 	.short	0x0018
        /*0014*/ 	.byte	0x00, 0xf0, 0x11, 0x00


	//----- nvinfo : EIATTR_KPARAM_INFO
	.align		4
.L_21:
        /*0018*/ 	.byte	0x04, 0x17
        /*001a*/ 	.short	(.L_23 - .L_22)
.L_22:
        /*001c*/ 	.word	0x00000000
        /*0020*/ 	.short	0x0002
        /*0022*/ 	.short	0x0010
        /*0024*/ 	.byte	0x00, 0xf5, 0x21, 0x00


	//----- nvinfo : EIATTR_KPARAM_INFO
	.align		4
.L_23:
        /*0028*/ 	.byte	0x04, 0x17
        /*002a*/ 	.short	(.L_25 - .L_24)
.L_24:
        /*002c*/ 	.word	0x00000000
        /*0030*/ 	.short	0x0001
        /*0032*/ 	.short	0x0008
        /*0034*/ 	.byte	0x00, 0xf5, 0x21, 0x00


	//----- nvinfo : EIATTR_KPARAM_INFO
	.align		4
.L_25:
        /*0038*/ 	.byte	0x04, 0x17
        /*003a*/ 	.short	(.L_27 - .L_26)
.L_26:
        /*003c*/ 	.word	0x00000000
        /*0040*/ 	.short	0x0000
        /*0042*/ 	.short	0x0000
        /*0044*/ 	.byte	0x00, 0xf5, 0x21, 0x00


	//----- nvinfo : EIATTR_SPARSE_MMA_MASK
	.align		4
.L_27:
        /*0048*/ 	.byte	0x03, 0x50
        /*004a*/ 	.short	0x0000


	//----- nvinfo : EIATTR_MAXREG_COUNT
	.align		4
        /*004c*/ 	.byte	0x03, 0x1b
        /*004e*/ 	.short	0x00ff


	//----- nvinfo : EIATTR_MERCURY_ISA_VERSION
	.align		4
        /*0050*/ 	.byte	0x03, 0x5f
        /*0052*/ 	.short	0x0101


	//----- nvinfo : EIATTR_VRC_CTA_INIT_COUNT
	.align		4
        /*0054*/ 	.byte	0x02, 0x4a
	.zero		1
	.zero		1


	//----- nvinfo : EIATTR_EXIT_INSTR_OFFSETS
	.align		4
        /*0058*/ 	.byte	0x04, 0x1c
        /*005a*/ 	.short	(.L_29 - .L_28)


	//   ....[0]....
.L_28:
        /*005c*/ 	.word	0x000000b0


	//   ....[1]....
        /*0060*/ 	.word	0x000001c0


	//----- nvinfo : EIATTR_CBANK_PARAM_SIZE
	.align		4
.L_29:
        /*0064*/ 	.byte	0x03, 0x19
        /*0066*/ 	.short	0x001c


	//----- nvinfo : EIATTR_PARAM_CBANK
	.align		4
        /*0068*/ 	.byte	0x04, 0x0a
        /*006a*/ 	.short	(.L_31 - .L_30)
	.align		4
.L_30:
        /*006c*/ 	.word	index@(.nv.constant0._Z25ThreadBlockMatrixMultiplyPiS_S_i)
        /*0070*/ 	.short	0x0380
        /*0072*/ 	.short	0x001c


	//----- nvinfo : EIATTR_SW_WAR
	.align		4
.L_31:
        /*0074*/ 	.byte	0x04, 0x36
        /*0076*/ 	.short	(.L_33 - .L_32)
.L_32:
        /*0078*/ 	.word	0x00000008
.L_33:


//--------------------- .nv.info._Z24SmallBlockMatrixMultiplyPiS_S_i --------------------------
	.section	.nv.info._Z24SmallBlockMatrixMultiplyPiS_S_i,"",@"SHT_CUDA_INFO"
	.sectionflags	@""
	.align	4


	//----- nvinfo : EIATTR_CUDA_API_VERSION
	.align		4
        /*0000*/ 	.byte	0x04, 0x37
        /*0002*/ 	.short	(.L_35 - .L_34)
.L_34:
        /*0004*/ 	.word	0x00000082


	//----- nvinfo : EIATTR_KPARAM_INFO
	.align		4
.L_35:
        /*0008*/ 	.byte	0x04, 0x17
        /*000a*/ 	.short	(.L_37 - .L_36)
.L_36:
        /*000c*/ 	.word	0x00000000
        /*0010*/ 	.short	0x0003
        /*0012*/ 	.short	0x0018
        /*0014*/ 	.byte	0x00, 0xf0, 0x11, 0x00


	//----- nvinfo : EIATTR_KPARAM_INFO
	.align		4
.L_37:
        /*0018*/ 	.byte	0x04, 0x17
        /*001a*/ 	.short	(.L_39 - .L_38)
.L_38:
        /*001c*/ 	.word	0x00000000
        /*0020*/ 	.short	0x0002
        /*0022*/ 	.short	0x0010
        /*0024*/ 	.byte	0x00, 0xf5, 0x21, 0x00


	//----- nvinfo : EIATTR_KPARAM_INFO
	.align		4
.L_39:
        /*0028*/ 	.byte	0x04, 0x17
        /*002a*/ 	.short	(.L_41 - .L_40)
.L_40:
        /*002c*/ 	.word	0x00000000
        /*0030*/ 	.short	0x0001
        /*0032*/ 	.short	0x0008
        /*0034*/ 	.byte	0x00, 0xf5, 0x21, 0x00


	//----- nvinfo : EIATTR_KPARAM_INFO
	.align		4
.L_41:
        /*0038*/ 	.byte	0x04, 0x17
        /*003a*/ 	.short	(.L_43 - .L_42)
.L_42:
        /*003c*/ 	.word	0x00000000
        /*0040*/ 	.short	0x0000
        /*0042*/ 	.short	0x0000
        /*0044*/ 	.byte	0x00, 0xf5, 0x21, 0x00


	//----- nvinfo : EIATTR_SPARSE_MMA_MASK
	.align		4
.L_43:
        /*0048*/ 	.byte	0x03, 0x50
        /*004a*/ 	.short	0x0000


	//----- nvinfo : EIATTR_MAXREG_COUNT
	.align		4
        /*004c*/ 	.byte	0x03, 0x1b
        /*004e*/ 	.short	0x00ff


	//----- nvinfo : EIATTR_MERCURY_ISA_VERSION
	.align		4
        /*0050*/ 	.byte	0x03, 0x5f
        /*0052*/ 	.short	0x0101


	//----- nvinfo : EIATTR_VRC_CTA_INIT_COUNT
	.align		4
        /*0054*/ 	.byte	0x02, 0x4a
	.zero		1
	.zero		1


	//----- nvinfo : EIATTR_EXIT_INSTR_OFFSETS
	.align		4
        /*0058*/ 	.byte	0x04, 0x1c
        /*005a*/ 	.short	(.L_45 - .L_44)


	//   ....[0]....
.L_44:
        /*005c*/ 	.word	0x00000050


	//   ....[1]....
        /*0060*/ 	.word	0x000003e0


	//----- nvinfo : EIATTR_CBANK_PARAM_SIZE
	.align		4
.L_45:
        /*0064*/ 	.byte	0x03, 0x19
        /*0066*/ 	.short	0x001c


	//----- nvinfo : EIATTR_PARAM_CBANK
	.align		4
        /*0068*/ 	.byte	0x04, 0x0a
        /*006a*/ 	.short	(.L_47 - .L_46)
	.align		4
.L_46:
        /*006c*/ 	.word	index@(.nv.constant0._Z24SmallBlockMatrixMultiplyPiS_S_i)
        /*0070*/ 	.short	0x0380
        /*0072*/ 	.short	0x001c


	//----- nvinfo : EIATTR_SW_WAR
	.align		4
.L_47:
        /*0074*/ 	.byte	0x04, 0x36
        /*0076*/ 	.short	(.L_49 - .L_48)
.L_48:
        /*0078*/ 	.word	0x00000008
.L_49:


//--------------------- .nv.info._Z25SingleBlockMatrixMultiplyPiS_S_i --------------------------
	.section	.nv.info._Z25SingleBlockMatrixMultiplyPiS_S_i,"",@"SHT_CUDA_INFO"
	.sectionflags	@""
	.align	4


	//----- nvinfo : EIATTR_CUDA_API_VERSION
	.align		4
        /*0000*/ 	.byte	0x04, 0x37
        /*0002*/ 	.short	(.L_51 - .L_50)
.L_50:
        /*0004*/ 	.word	0x00000082


	//----- nvinfo : EIATTR_KPARAM_INFO
	.align		4
.L_51:
        /*0008*/ 	.byte	0x04, 0x17
        /*000a*/ 	.short	(.L_53 - .L_52)
.L_52:
        /*000c*/ 	.word	0x00000000
        /*0010*/ 	.short	0x0003
        /*0012*/ 	.short	0x0018
        /*0014*/ 	.byte	0x00, 0xf0, 0x11, 0x00


	//----- nvinfo : EIATTR_KPARAM_INFO
	.align		4
.L_53:
        /*0018*/ 	.byte	0x04, 0x17
        /*001a*/ 	.short	(.L_55 - .L_54)
.L_54:
        /*001c*/ 	.word	0x00000000
        /*0020*/ 	.short	0x0002
        /*0022*/ 	.short	0x0010
        /*0024*/ 	.byte	0x00, 0xf5, 0x21, 0x00


	//----- nvinfo : EIATTR_KPARAM_INFO
	.align		4
.L_55:
        /*0028*/ 	.byte	0x04, 0x17
        /*002a*/ 	.short	(.L_57 - .L_56)
.L_56:
        /*002c*/ 	.word	0x00000000
        /*0030*/ 	.short	0x0001
        /*0032*/ 	.short	0x0008
        /*0034*/ 	.byte	0x00, 0xf5, 0x21, 0x00


	//----- nvinfo : EIATTR_KPARAM_INFO
	.align		4
.L_57:
        /*0038*/ 	.byte	0x04, 0x17
        /*003a*/ 	.short	(.L_59 - .L_58)
.L_58:
        /*003c*/ 	.word	0x00000000
        /*0040*/ 	.short	0x0000
        /*0042*/ 	.short	0x0000
        /*0044*/ 	.byte	0x00, 0xf5, 0x21, 0x00


	//----- nvinfo : EIATTR_SPARSE_MMA_MASK
	.align		4
.L_59:
        /*0048*/ 	.byte	0x03, 0x50
        /*004a*/ 	.short	0x0000


	//----- nvinfo : EIATTR_MAXREG_COUNT
	.align		4
        /*004c*/ 	.byte	0x03, 0x1b
        /*004e*/ 	.short	0x00ff


	//----- nvinfo : EIATTR_MERCURY_ISA_VERSION
	.align		4
        /*0050*/ 	.byte	0x03, 0x5f
        /*0052*/ 	.short	0x0101


	//----- nvinfo : EIATTR_VRC_CTA_INIT_COUNT
	.align		4
        /*0054*/ 	.byte	0x02, 0x4a
	.zero		1
	.zero		1


	//----- nvinfo : EIATTR_EXIT_INSTR_OFFSETS
	.align		4
        /*0058*/ 	.byte	0x04, 0x1c
        /*005a*/ 	.short	(.L_61 - .L_60)


	//   ....[0]....
.L_60:
        /*005c*/ 	.word	0x00000130


	//----- nvinfo : EIATTR_CBANK_PARAM_SIZE
	.align		4
.L_61:
        /*0060*/ 	.byte	0x03, 0x19
        /*0062*/ 	.short	0x001c


	//----- nvinfo : EIATTR_PARAM_CBANK
	.align		4
        /*0064*/ 	.byte	0x04, 0x0a
        /*0066*/ 	.short	(.L_63 - .L_62)
	.align		4
.L_62:
        /*0068*/ 	.word	index@(.nv.constant0._Z25SingleBlockMatrixMultiplyPiS_S_i)
        /*006c*/ 	.short	0x0380
        /*006e*/ 	.short	0x001c


	//----- nvinfo : EIATTR_SW_WAR
	.align		4
.L_63:
        /*0070*/ 	.byte	0x04, 0x36
        /*0072*/ 	.short	(.L_65 - .L_64)
.L_64:
        /*0074*/ 	.word	0x00000008
.L_65:


//--------------------- .nv.callgraph             --------------------------
	.section	.nv.callgraph,"",@"SHT_CUDA_CALLGRAPH"
	.align	4
	.sectionentsize	8
	.align		4
        /*0000*/ 	.word	0x00000000
	.align		4
        /*0004*/ 	.word	0xffffffff
	.align		4
        /*0008*/ 	.word	0x00000000
	.align		4
        /*000c*/ 	.word	0xfffffffe
	.align		4
        /*0010*/ 	.word	0x00000000
	.align		4
        /*0014*/ 	.word	0xfffffffd
	.align		4
        /*0018*/ 	.word	0x00000000
	.align		4
        /*001c*/ 	.word	0xfffffffc


//--------------------- .text._Z25ThreadBlockMatrixMultiplyPiS_S_i --------------------------
	.section	.text._Z25ThreadBlockMatrixMultiplyPiS_S_i,"ax",@progbits
	.align	128
        .global         _Z25ThreadBlockMatrixMultiplyPiS_S_i
        .type           _Z25ThreadBlockMatrixMultiplyPiS_S_i,@function
        .size           _Z25ThreadBlockMatrixMultiplyPiS_S_i,(.L_x_7 - _Z25ThreadBlockMatrixMultiplyPiS_S_i)
        .other          _Z25ThreadBlockMatrixMultiplyPiS_S_i,@"STO_CUDA_ENTRY STV_DEFAULT"
_Z25ThreadBlockMatrixMultiplyPiS_S_i:
.text._Z25ThreadBlockMatrixMultiplyPiS_S_i:
[----:B------:R-:W-:Y:S01]  /*0000*/  LDC R1, c[0x0][0x37c] ;  /* 0x0000df00ff017b82 */ /* 0x000fe20000000800 */
[----:B------:R-:W0:Y:S07]  /*0010*/  S2R R2, SR_TID.X ;  /* 0x0000000000027919 */ /* 0x000e2e0000002100 */
[----:B------:R-:W1:Y:S01]  /*0020*/  LDC R0, c[0x0][0x364] ;  /* 0x0000d900ff007b82 */ /* 0x000e620000000800 */
[----:B------:R-:W1:Y:S07]  /*0030*/  S2R R3, SR_TID.Y ;  /* 0x0000000000037919 */ /* 0x000e6e0000002200 */
[----:B------:R-:W0:Y:S08]  /*0040*/  S2UR UR5, SR_CTAID.X ;  /* 0x00000000000579c3 */ /* 0x000e300000002500 */
[----:B------:R-:W0:Y:S08]  /*0050*/  LDC R9, c[0x0][0x360] ;  /* 0x0000d800ff097b82 */ /* 0x000e300000000800 */
[----:B------:R-:W1:Y:S01]  /*0060*/  S2UR UR4, SR_CTAID.Y ;  /* 0x00000000000479c3 */ /* 0x000e620000002600 */
[----:B0-----:R-:W-:-:S05]  /*0070*/  IMAD R9, R9, UR5, R2 ;  /* 0x0000000509097c24 */ /* 0x001fca000f8e0202 */
[----:B------:R-:W-:Y:S01]  /*0080*/  ISETP.GT.AND P0, PT, R9, 0x9, PT ;  /* 0x000000090900780c */ /* 0x000fe20003f04270 */
[----:B-1----:R-:W-:-:S05]  /*0090*/  IMAD R0, R0, UR4, R3 ;  /* 0x0000000400007c24 */ /* 0x002fca000f8e0203 */
[----:B------:R-:W-:-:S13]  /*00a0*/  ISETP.GT.U32.OR P0, PT, R0, 0x9, P0 ;  /* 0x000000090000780c */ /* 0x000fda0000704470 */
[----:B------:R-:W-:Y:S05]  /*00b0*/  @P0 EXIT ;  /* 0x000000000000094d */ /* 0x000fea0003800000 */
[----:B------:R-:W0:Y:S01]  /*00c0*/  LDC R8, c[0x0][0x398] ;  /* 0x0000e600ff087b82 */ /* 0x000e220000000800 */
[----:B------:R-:W1:Y:S01]  /*00d0*/  LDCU.64 UR4, c[0x0][0x358] ;  /* 0x00006b00ff0477ac */ /* 0x000e620008000a00 */
[----:B------:R-:W-:-:S06]  /*00e0*/  IMAD R13, R0, 0xa, R9 ;  /* 0x0000000a000d7824 */ /* 0x000fcc00078e0209 */
[----:B------:R-:W2:Y:S08]  /*00f0*/  LDC.64 R2, c[0x0][0x380] ;  /* 0x0000e000ff027b82 */ /* 0x000eb00000000a00 */
[----:B------:R-:W3:Y:S08]  /*0100*/  LDC.64 R4, c[0x0][0x388] ;  /* 0x0000e200ff047b82 */ /* 0x000ef00000000a00 */
[----:B------:R-:W4:Y:S01]  /*0110*/  LDC.64 R6, c[0x0][0x390] ;  /* 0x0000e400ff067b82 */ /* 0x000f220000000a00 */
[----:B0-----:R-:W-:-:S02]  /*0120*/  IMAD R11, R0, 0xa, R8 ;  /* 0x0000000a000b7824 */ /* 0x001fc400078e0208 */
[----:B------:R-:W-:Y:S02]  /*0130*/  IMAD R9, R8, 0xa, R9 ;  /* 0x0000000a08097824 */ /* 0x000fe400078e0209 */
[----:B--2---:R-:W-:-:S06]  /*0140*/  IMAD.WIDE R2, R11, 0x4, R2 ;  /* 0x000000040b027825 */ /* 0x004fcc00078e0202 */
[----:B-1----:R-:W2:Y:S01]  /*0150*/  LDG.E R2, desc[UR4][R2.64] ;  /* 0x0000000402027981 */ /* 0x002ea2000c1e1900 */
[----:B---3--:R-:W-:-:S06]  /*0160*/  IMAD.WIDE R4, R9, 0x4, R4 ;  /* 0x0000000409047825 */ /* 0x008fcc00078e0204 */
[----:B------:R-:W2:Y:S01]  /*0170*/  LDG.E R5, desc[UR4][R4.64] ;  /* 0x0000000404057981 */ /* 0x000ea2000c1e1900 */
[----:B----4-:R-:W-:-:S05]  /*0180*/  IMAD.WIDE R6, R13, 0x4, R6 ;  /* 0x000000040d067825 */ /* 0x010fca00078e0206 */
[----:B------:R-:W2:Y:S02]  /*0190*/  LDG.E R0, desc[UR4][R6.64] ;  /* 0x0000000406007981 */ /* 0x000ea4000c1e1900 */
[----:B--2---:R-:W-:-:S05]  /*01a0*/  IMAD R9, R2, R5, R0 ;  /* 0x0000000502097224 */ /* 0x004fca00078e0200 */
[----:B------:R-:W-:Y:S01]  /*01b0*/  STG.E desc[UR4][R6.64], R9 ;  /* 0x0000000906007986 */ /* 0x000fe2000c101904 */
[----:B------:R-:W-:Y:S05]  /*01c0*/  EXIT ;  /* 0x000000000000794d */ /* 0x000fea0003800000 */
.L_x_0:
[----:B------:R-:W-:-:S00]  /*01d0*/  BRA `(.L_x_0) ;  /* 0xfffffffc00fc7947 */ /* 0x000fc0000383ffff */
[----:B------:R-:W-:-:S00]  /*01e0*/  NOP ;  /* 0x0000000000007918 */ /* 0x000fc00000000000 */
        /* <DEDUP_REMOVED lines=9> */
.L_x_7:


//--------------------- .text._Z24SmallBlockMatrixMultiplyPiS_S_i --------------------------
	.section	.text._Z24SmallBlockMatrixMultiplyPiS_S_i,"ax",@progbits
	.align	128
        .global         _Z24SmallBlockMatrixMultiplyPiS_S_i
        .type           _Z24SmallBlockMatrixMultiplyPiS_S_i,@function
        .size           _Z24SmallBlockMatrixMultiplyPiS_S_i,(.L_x_8 - _Z24SmallBlockMatrixMultiplyPiS_S_i)
        .other          _Z24SmallBlockMatrixMultiplyPiS_S_i,@"STO_CUDA_ENTRY STV_DEFAULT"
_Z24SmallBlockMatrixMultiplyPiS_S_i:
.text._Z24SmallBlockMatrixMultiplyPiS_S_i:
[----:B------:R-:W-:Y:S01]  /*0000*/  LDC R1, c[0x0][0x37c] ;  /* 0x0000df00ff017b82 */ /* 0x000fe20000000800 */
[----:B------:R-:W0:Y:S07]  /*0010*/  S2R R0, SR_CTAID.X ;  /* 0x0000000000007919 */ /* 0x000e2e0000002500 */
[----:B------:R-:W0:Y:S02]  /*0020*/  S2UR UR4, SR_CTAID.Y ;  /* 0x00000000000479c3 */ /* 0x000e240000002600 */
[----:B0-----:R-:W-:-:S04]  /*0030*/  VIMNMX.U32 R2, PT, PT, R0, UR4, !PT ;  /* 0x0000000400027c48 */ /* 0x001fc8000ffe0000 */
[----:B------:R-:W-:-:S13]  /*0040*/  ISETP.GT.U32.AND P0, PT, R2, 0x9, PT ;  /* 0x000000090200780c */ /* 0x000fda0003f04070 */
[----:B------:R-:W-:Y:S05]  /*0050*/  @P0 EXIT ;  /* 0x000000000000094d */ /* 0x000fea0003800000 */
[----:B------:R-:W0:Y:S01]  /*0060*/  LDC R7, c[0x0][0x398] ;  /* 0x0000e600ff077b82 */ /* 0x000e220000000800 */
[----:B------:R-:W-:Y:S01]  /*0070*/  IMAD.U32 R5, RZ, RZ, UR4 ;  /* 0x00000004ff057e24 */ /* 0x000fe2000f8e00ff */
[----:B------:R-:W1:Y:S02]  /*0080*/  LDCU.64 UR6, c[0x0][0x358] ;  /* 0x00006b00ff0677ac */ /* 0x000e640008000a00 */
[----:B01----:R-:W-:-:S07]  /*0090*/  IMAD R7, R7, 0xa, RZ ;  /* 0x0000000a07077824 */ /* 0x003fce00078e02ff */
.L_x_4:
[----:B0-----:R-:W0:Y:S01]  /*00a0*/  LDC.64 R16, c[0x0][0x390] ;  /* 0x0000e400ff107b82 */ /* 0x001e220000000a00 */
[----:B------:R-:W1:Y:S01]  /*00b0*/  LDCU UR4, c[0x0][0x398] ;  /* 0x00007300ff0477ac */ /* 0x000e620008000800 */
[----:B------:R-:W-:Y:S02]  /*00c0*/  IMAD R9, R5, 0xa, RZ ;  /* 0x0000000a05097824 */ /* 0x000fe400078e02ff */
[----:B------:R-:W-:-:S03]  /*00d0*/  IMAD.IADD R13, R7, 0x1, R0 ;  /* 0x00000001070d7824 */ /* 0x000fc600078e0200 */
[----:B------:R-:W-:Y:S01]  /*00e0*/  IADD3 R23, P0, PT, R9, R0, RZ ;  /* 0x0000000009177210 */ /* 0x000fe20007f1e0ff */
[----:B--2---:R-:W2:Y:S03]  /*00f0*/  LDC.64 R10, c[0x0][0x388] ;  /* 0x0000e200ff0a7b82 */ /* 0x004ea60000000a00 */
[----:B------:R-:W-:-:S05]  /*0100*/  IADD3.X R4, PT, PT, RZ, RZ, RZ, P0, !PT ;  /* 0x000000ffff047210 */ /* 0x000fca00007fe4ff */
[----:B------:R-:W3:Y:S01]  /*0110*/  LDC.64 R2, c[0x0][0x380] ;  /* 0x0000e000ff027b82 */ /* 0x000ee20000000a00 */
[----:B-1----:R-:W-:Y:S01]  /*0120*/  VIADD R15, R9, UR4 ;  /* 0x00000004090f7c36 */ /* 0x002fe20008000000 */
[----:B0-----:R-:W-:-:S04]  /*0130*/  LEA R6, P0, R23, R16, 0x2 ;  /* 0x0000001017067211 */ /* 0x001fc800078010ff */
[----:B------:R-:W-:Y:S02]  /*0140*/  MOV R19, R15 ;  /* 0x0000000f00137202 */ /* 0x000fe40000000f00 */
[----:B------:R-:W-:Y:S01]  /*0150*/  LEA.HI.X R23, R23, R17, R4, 0x2, P0 ;  /* 0x0000001117177211 */ /* 0x000fe200000f1404 */
[----:B------:R-:W-:Y:S02]  /*0160*/  IMAD.MOV.U32 R4, RZ, RZ, R5 ;  /* 0x000000ffff047224 */ /* 0x000fe400078e0005 */
[----:B--2---:R-:W-:-:S07]  /*0170*/  IMAD.WIDE R10, R13, 0x4, R10 ;  /* 0x000000040d0a7825 */ /* 0x004fce00078e020a */
.L_x_1:
[----:B---3--:R-:W-:-:S04]  /*0180*/  IMAD.WIDE R16, R19, 0x4, R2 ;  /* 0x0000000413107825 */ /* 0x008fc800078e0202 */
[----:B0-----:R-:W-:Y:S02]  /*0190*/  IMAD.MOV.U32 R12, RZ, RZ, R6 ;  /* 0x000000ffff0c7224 */ /* 0x001fe400078e0006 */
[----:B------:R-:W-:Y:S01]  /*01a0*/  IMAD.MOV.U32 R13, RZ, RZ, R23 ;  /* 0x000000ffff0d7224 */ /* 0x000fe200078e0017 */
[----:B------:R-:W2:Y:S04]  /*01b0*/  LDG.E R6, desc[UR6][R10.64] ;  /* 0x000000060a067981 */ /* 0x000ea8000c1e1900 */
[----:B------:R-:W2:Y:S04]  /*01c0*/  LDG.E R17, desc[UR6][R16.64] ;  /* 0x0000000610117981 */ /* 0x000ea8000c1e1900 */
[----:B------:R-:W2:Y:S01]  /*01d0*/  LDG.E R8, desc[UR6][R12.64] ;  /* 0x000000060c087981 */ /* 0x000ea2000c1e1900 */
[C---:B------:R-:W-:Y:S01]  /*01e0*/  ISETP.GE.U32.AND P0, PT, R4.reuse, 0x8, PT ;  /* 0x000000080400780c */ /* 0x040fe20003f06070 */
[----:B------:R-:W-:Y:S01]  /*01f0*/  VIADD R19, R19, 0x14 ;  /* 0x0000001413137836 */ /* 0x000fe20000000000 */
[----:B------:R-:W-:Y:S01]  /*0200*/  IADD3 R4, PT, PT, R4, 0x2, RZ ;  /* 0x0000000204047810 */ /* 0x000fe20007ffe0ff */
[----:B--2---:R-:W-:Y:S01]  /*0210*/  IMAD R21, R6, R17, R8 ;  /* 0x0000001106157224 */ /* 0x004fe200078e0208 */
[----:B------:R-:W-:-:S04]  /*0220*/  IADD3 R6, P1, PT, R12, 0x50, RZ ;  /* 0x000000500c067810 */ /* 0x000fc80007f3e0ff */
[----:B------:R0:W-:Y:S01]  /*0230*/  STG.E desc[UR6][R12.64], R21 ;  /* 0x000000150c007986 */ /* 0x0001e2000c101906 */
[----:B------:R-:W-:-:S04]  /*0240*/  IMAD.X R23, RZ, RZ, R13, P1 ;  /* 0x000000ffff177224 */ /* 0x000fc800008e060d */
[----:B------:R-:W-:Y:S05]  /*0250*/  @!P0 BRA `(.L_x_1) ;  /* 0xfffffffc00c88947 */ /* 0x000fea000383ffff */
[----:B------:R-:W-:-:S13]  /*0260*/  ISETP.GT.U32.AND P0, PT, R0, 0x7, PT ;  /* 0x000000070000780c */ /* 0x000fda0003f04070 */
[----:B------:R-:W-:Y:S05]  /*0270*/  @P0 BRA `(.L_x_2) ;  /* 0x0000000000480947 */ /* 0x000fea0003800000 */
[----:B------:R-:W1:Y:S01]  /*0280*/  LDC.64 R10, c[0x0][0x390] ;  /* 0x0000e400ff0a7b82 */ /* 0x000e620000000a00 */
[----:B------:R-:W-:Y:S01]  /*0290*/  IMAD.WIDE R2, R15, 0x4, R2 ;  /* 0x000000040f027825 */ /* 0x000fe200078e0202 */
[----:B------:R-:W-:-:S06]  /*02a0*/  MOV R4, R0 ;  /* 0x0000000000047202 */ /* 0x000fcc0000000f00 */
[----:B0-----:R-:W0:Y:S02]  /*02b0*/  LDC.64 R12, c[0x0][0x388] ;  /* 0x0000e200ff0c7b82 */ /* 0x001e240000000a00 */
.L_x_3:
[----:B------:R-:W-:Y:S01]  /*02c0*/  IADD3 R6, P0, PT, R7, R4, RZ ;  /* 0x0000000407067210 */ /* 0x000fe20007f1e0ff */
[----:B--2---:R-:W-:-:S03]  /*02d0*/  IMAD.IADD R15, R9, 0x1, R4 ;  /* 0x00000001090f7824 */ /* 0x004fc600078e0204 */
[----:B------:R-:W-:Y:S01]  /*02e0*/  LEA.HI.X.SX32 R8, R7, RZ, 0x1, P0 ;  /* 0x000000ff07087211 */ /* 0x000fe200000f0eff */
[----:B-1----:R-:W-:Y:S01]  /*02f0*/  IMAD.WIDE.U32 R14, R15, 0x4, R10 ;  /* 0x000000040f0e7825 */ /* 0x002fe200078e000a */
[----:B0-----:R-:W-:-:S04]  /*0300*/  LEA R16, P0, R6, R12, 0x2 ;  /* 0x0000000c06107211 */ /* 0x001fc800078010ff */
[----:B------:R-:W-:Y:S02]  /*0310*/  LEA.HI.X R17, R6, R13, R8, 0x2, P0 ;  /* 0x0000000d06117211 */ /* 0x000fe400000f1408 */
[----:B------:R-:W2:Y:S04]  /*0320*/  LDG.E R6, desc[UR6][R2.64] ;  /* 0x0000000602067981 */ /* 0x000ea8000c1e1900 */
[----:B------:R-:W2:Y:S04]  /*0330*/  LDG.E R8, desc[UR6][R14.64+0x8] ;  /* 0x000008060e087981 */ /* 0x000ea8000c1e1900 */
[----:B------:R-:W2:Y:S01]  /*0340*/  LDG.E R17, desc[UR6][R16.64+0x8] ;  /* 0x0000080610117981 */ /* 0x000ea2000c1e1900 */
[----:B------:R-:W-:-:S02]  /*0350*/  ISETP.GE.U32.AND P0, PT, R4, 0x6, PT ;  /* 0x000000060400780c */ /* 0x000fc40003f06070 */
[----:B------:R-:W-:Y:S01]  /*0360*/  IADD3 R4, PT, PT, R4, 0x2, RZ ;  /* 0x0000000204047810 */ /* 0x000fe20007ffe0ff */
[----:B--2---:R-:W-:-:S05]  /*0370*/  IMAD R19, R6, R17, R8 ;  /* 0x0000001106137224 */ /* 0x004fca00078e0208 */
[----:B------:R2:W-:Y:S05]  /*0380*/  STG.E desc[UR6][R14.64+0x8], R19 ;  /* 0x000008130e007986 */ /* 0x0005ea000c101906 */
[----:B------:R-:W-:Y:S05]  /*0390*/  @!P0 BRA `(.L_x_3) ;  /* 0xfffffffc00c88947 */ /* 0x000fea000383ffff */
.L_x_2:
[C---:B------:R-:W-:Y:S01]  /*03a0*/  LOP3.LUT P0, RZ, R5.reuse, 0x7ffffff8, R0, 0xc8, !PT ;  /* 0x7ffffff805ff7812 */ /* 0x040fe2000780c800 */
[----:B------:R-:W-:Y:S01]  /*03b0*/  VIADD R5, R5, 0x2 ;  /* 0x0000000205057836 */ /* 0x000fe20000000000 */
[----:B------:R-:W-:-:S11]  /*03c0*/  IADD3 R0, PT, PT, R0, 0x2, RZ ;  /* 0x0000000200007810 */ /* 0x000fd60007ffe0ff */
[----:B------:R-:W-:Y:S05]  /*03d0*/  @!P0 BRA `(.L_x_4) ;  /* 0xfffffffc00308947 */ /* 0x000fea000383ffff */
[----:B------:R-:W-:Y:S05]  /*03e0*/  EXIT ;  /* 0x000000000000794d */ /* 0x000fea0003800000 */
.L_x_5:
        /* <DEDUP_REMOVED lines=9> */
.L_x_8:


//--------------------- .text._Z25SingleBlockMatrixMultiplyPiS_S_i --------------------------
	.section	.text._Z25SingleBlockMatrixMultiplyPiS_S_i,"ax",@progbits
	.align	128
        .global         _Z25SingleBlockMatrixMultiplyPiS_S_i
        .type           _Z25SingleBlockMatrixMultiplyPiS_S_i,@function
        .size           _Z25SingleBlockMatrixMultiplyPiS_S_i,(.L_x_9 - _Z25SingleBlockMatrixMultiplyPiS_S_i)
        .other          _Z25SingleBlockMatrixMultiplyPiS_S_i,@"STO_CUDA_ENTRY STV_DEFAULT"
_Z25SingleBlockMatrixMultiplyPiS_S_i:
.text._Z25SingleBlockMatrixMultiplyPiS_S_i:
[----:B------:R-:W-:Y:S01]  /*0000*/  LDC R1, c[0x0][0x37c] ;  /* 0x0000df00ff017b82 */ /* 0x000fe20000000800 */
[----:B------:R-:W0:Y:S07]  /*0010*/  S2R R13, SR_CTAID.Y ;  /* 0x00000000000d7919 */ /* 0x000e2e0000002600 */
[----:B------:R-:W0:Y:S01]  /*0020*/  LDC R11, c[0x0][0x398] ;  /* 0x0000e600ff0b7b82 */ /* 0x000e220000000800 */
[----:B------:R-:W1:Y:S01]  /*0030*/  LDCU.64 UR4, c[0x0][0x358] ;  /* 0x00006b00ff0477ac */ /* 0x000e620008000a00 */
[----:B------:R-:W2:Y:S06]  /*0040*/  S2R R0, SR_CTAID.X ;  /* 0x0000000000007919 */ /* 0x000eac0000002500 */
[----:B------:R-:W3:Y:S08]  /*0050*/  LDC.64 R2, c[0x0][0x380] ;  /* 0x0000e000ff027b82 */ /* 0x000ef00000000a00 */
[----:B------:R-:W4:Y:S08]  /*0060*/  LDC.64 R4, c[0x0][0x388] ;  /* 0x0000e200ff047b82 */ /* 0x000f300000000a00 */
[----:B------:R-:W5:Y:S01]  /*0070*/  LDC.64 R6, c[0x0][0x390] ;  /* 0x0000e400ff067b82 */ /* 0x000f620000000a00 */
[----:B0-----:R-:W-:-:S02]  /*0080*/  IMAD R9, R13, 0xa, R11 ;  /* 0x0000000a0d097824 */ /* 0x001fc400078e020b */
[--C-:B--2---:R-:W-:Y:S02]  /*0090*/  IMAD R11, R11, 0xa, R0.reuse ;  /* 0x0000000a0b0b7824 */ /* 0x104fe400078e0200 */
[----:B------:R-:W-:Y:S02]  /*00a0*/  IMAD R13, R13, 0xa, R0 ;  /* 0x0000000a0d0d7824 */ /* 0x000fe400078e0200 */
[----:B---3--:R-:W-:-:S04]  /*00b0*/  IMAD.WIDE R2, R9, 0x4, R2 ;  /* 0x0000000409027825 */ /* 0x008fc800078e0202 */
[----:B----4-:R-:W-:Y:S02]  /*00c0*/  IMAD.WIDE R4, R11, 0x4, R4 ;  /* 0x000000040b047825 */ /* 0x010fe400078e0204 */
[----:B-1----:R-:W2:Y:S02]  /*00d0*/  LDG.E R2, desc[UR4][R2.64] ;  /* 0x0000000402027981 */ /* 0x002ea4000c1e1900 */
[----:B-----5:R-:W-:Y:S02]  /*00e0*/  IMAD.WIDE.U32 R6, R13, 0x4, R6 ;  /* 0x000000040d067825 */ /* 0x020fe400078e0006 */
[----:B------:R-:W2:Y:S04]  /*00f0*/  LDG.E R5, desc[UR4][R4.64] ;  /* 0x0000000404057981 */ /* 0x000ea8000c1e1900 */
[----:B------:R-:W2:Y:S02]  /*0100*/  LDG.E R0, desc[UR4][R6.64] ;  /* 0x0000000406007981 */ /* 0x000ea4000c1e1900 */
[----:B--2---:R-:W-:-:S05]  /*0110*/  IMAD R9, R2, R5, R0 ;  /* 0x0000000502097224 */ /* 0x004fca00078e0200 */
[----:B------:R-:W-:Y:S01]  /*0120*/  STG.E desc[UR4][R6.64], R9 ;  /* 0x0000000906007986 */ /* 0x000fe2000c101904 */
[----:B------:R-:W-:Y:S05]  /*0130*/  EXIT ;  /* 0x000000000000794d */ /* 0x000fea0003800000 */
.L_x_6:
        /* <DEDUP_REMOVED lines=12> */
.L_x_9:


//--------------------- .nv.shared.reserved.0     --------------------------
	.section	.nv.shared.reserved.0,"aw",@nobits
	.weak		__nv_reservedSMEM_offset_0_alias
	.size		__nv_reservedSMEM_offset_0_alias, 0, 64
	.other		__nv_reservedSMEM_offset_0_alias,@"STO_CUDA_RESERVED_SHARED STV_DEFAULT"
__nv_reservedSMEM_offset_0_alias:
	.zero		0
	.zero		64


//--------------------- .nv.constant0._Z25ThreadBlockMatrixMultiplyPiS_S_i --------------------------
	.section	.nv.constant0._Z25ThreadBlockMatrixMultiplyPiS_S_i,"a",@progbits
	.sectionflags	@""
	.align	4
.nv.constant0._Z25ThreadBlockMatrixMultiplyPiS_S_i:
	.zero		924


//--------------------- .nv.constant0._Z24SmallBlockMatrixMultiplyPiS_S_i --------------------------
	.section	.nv.constant0._Z24SmallBlockMatrixMultiplyPiS_S_i,"a",@progbits
	.sectionflags	@""
	.align	4
.nv.constant0._Z24SmallBlockMatrixMultiplyPiS_S_i:
	.zero		924


//--------------------- .nv.constant0._Z25SingleBlockMatrixMultiplyPiS_S_i --------------------------
	.section	.nv.constant0._Z25SingleBlockMatrixMultiplyPiS_S_i,"a",@progbits
	.sectionflags	@""
	.align	4
.nv.constant0._Z25SingleBlockMatrixMultiplyPiS_S_i:
	.zero		924


//--------------------- SYMBOLS --------------------------

	.type		.nv.reservedSmem.offset0,@object
	.size		.nv.reservedSmem.offset0,0x4
